//
// Generated by NVIDIA NVVM Compiler
//
// Compiler Build ID: CL-36424714
// Cuda compilation tools, release 13.0, V13.0.88
// Based on NVVM 20.0.0
//

.version 9.0
.target sm_100
.address_size 64

	// .globl	_Z6matmulPiS_S_

.visible .entry _Z6matmulPiS_S_(
	.param .u64 .ptr .align 1 _Z6matmulPiS_S__param_0,
	.param .u64 .ptr .align 1 _Z6matmulPiS_S__param_1,
	.param .u64 .ptr .align 1 _Z6matmulPiS_S__param_2
)
{
	.reg .pred 	%p<4>;
	.reg .b32 	%r<68>;
	.reg .b64 	%rd<18>;

	ld.param.u64 	%rd7, [_Z6matmulPiS_S__param_0];
	ld.param.u64 	%rd8, [_Z6matmulPiS_S__param_1];
	ld.param.u64 	%rd9, [_Z6matmulPiS_S__param_2];
	mov.u32 	%r11, %ctaid.x;
	mov.u32 	%r12, %ntid.x;
	mov.u32 	%r13, %tid.x;
	mad.lo.s32 	%r1, %r11, %r12, %r13;
	setp.gt.s32 	%p1, %r1, 4095;
	@%p1 bra 	$L__BB0_5;
	shl.b32 	%r2, %r1, 12;
	cvta.to.global.u64 	%rd10, %rd7;
	add.s64 	%rd1, %rd10, 32;
	cvta.to.global.u64 	%rd11, %rd8;
	add.s64 	%rd2, %rd11, 131072;
	cvta.to.global.u64 	%rd3, %rd9;
	mov.b32 	%r64, 0;
$L__BB0_2:
	mul.wide.u32 	%rd12, %r64, 4;
	add.s64 	%rd17, %rd2, %rd12;
	mov.b32 	%r66, 0;
	mov.u32 	%r65, %r2;
	mov.u32 	%r67, %r66;
$L__BB0_3:
	mul.wide.s32 	%rd13, %r65, 4;
	add.s64 	%rd14, %rd1, %rd13;
	ld.global.u32 	%r16, [%rd14+-32];
	ld.global.u32 	%r17, [%rd17+-131072];
	mad.lo.s32 	%r18, %r17, %r16, %r67;
	ld.global.u32 	%r19, [%rd14+-28];
	ld.global.u32 	%r20, [%rd17+-114688];
	mad.lo.s32 	%r21, %r20, %r19, %r18;
	ld.global.u32 	%r22, [%rd14+-24];
	ld.global.u32 	%r23, [%rd17+-98304];
	mad.lo.s32 	%r24, %r23, %r22, %r21;
	ld.global.u32 	%r25, [%rd14+-20];
	ld.global.u32 	%r26, [%rd17+-81920];
	mad.lo.s32 	%r27, %r26, %r25, %r24;
	ld.global.u32 	%r28, [%rd14+-16];
	ld.global.u32 	%r29, [%rd17+-65536];
	mad.lo.s32 	%r30, %r29, %r28, %r27;
	ld.global.u32 	%r31, [%rd14+-12];
	ld.global.u32 	%r32, [%rd17+-49152];
	mad.lo.s32 	%r33, %r32, %r31, %r30;
	ld.global.u32 	%r34, [%rd14+-8];
	ld.global.u32 	%r35, [%rd17+-32768];
	mad.lo.s32 	%r36, %r35, %r34, %r33;
	ld.global.u32 	%r37, [%rd14+-4];
	ld.global.u32 	%r38, [%rd17+-16384];
	mad.lo.s32 	%r39, %r38, %r37, %r36;
	ld.global.u32 	%r40, [%rd14];
	ld.global.u32 	%r41, [%rd17];
	mad.lo.s32 	%r42, %r41, %r40, %r39;
	ld.global.u32 	%r43, [%rd14+4];
	ld.global.u32 	%r44, [%rd17+16384];
	mad.lo.s32 	%r45, %r44, %r43, %r42;
	ld.global.u32 	%r46, [%rd14+8];
	ld.global.u32 	%r47, [%rd17+32768];
	mad.lo.s32 	%r48, %r47, %r46, %r45;
	ld.global.u32 	%r49, [%rd14+12];
	ld.global.u32 	%r50, [%rd17+49152];
	mad.lo.s32 	%r51, %r50, %r49, %r48;
	ld.global.u32 	%r52, [%rd14+16];
	ld.global.u32 	%r53, [%rd17+65536];
	mad.lo.s32 	%r54, %r53, %r52, %r51;
	ld.global.u32 	%r55, [%rd14+20];
	ld.global.u32 	%r56, [%rd17+81920];
	mad.lo.s32 	%r57, %r56, %r55, %r54;
	ld.global.u32 	%r58, [%rd14+24];
	ld.global.u32 	%r59, [%rd17+98304];
	mad.lo.s32 	%r60, %r59, %r58, %r57;
	ld.global.u32 	%r61, [%rd14+28];
	ld.global.u32 	%r62, [%rd17+114688];
	mad.lo.s32 	%r67, %r62, %r61, %r60;
	add.s32 	%r66, %r66, 16;
	add.s32 	%r65, %r65, 16;
	add.s64 	%rd17, %rd17, 262144;
	setp.ne.s32 	%p2, %r66, 4096;
	@%p2 bra 	$L__BB0_3;
	add.s32 	%r63, %r2, %r64;
	mul.wide.s32 	%rd15, %r63, 4;
	add.s64 	%rd16, %rd3, %rd15;
	st.global.u32 	[%rd16], %r67;
	add.s32 	%r64, %r64, 1;
	setp.ne.s32 	%p3, %r64, 4096;
	@%p3 bra 	$L__BB0_2;
$L__BB0_5:
	ret;

}


// ===== COMPILED SASS (sm_100) =====

	.target	sm_100

	.elftype	@"ET_EXEC"


//--------------------- .note.nv.tkinfo           --------------------------
	.section	.note.nv.tkinfo,"",@"SHT_NOTE"
	.sectionflags	@"SHF_NOTE_NV_TKINFO"
	.tkinfo
        /*0018*/ 	.word	0x00000002
        /*0030*/ 	.string	""
        /*0030*/ 	.string	"ptxas"
        /*0030*/ 	.string	"Cuda compilation tools, release 13.0, V13.0.88"
        /*0030*/ 	.string	"Build cuda_13.0.r13.0/compiler.36424714_0"
        /*0030*/ 	.string	"-arch sm_100 -m 64 "



//--------------------- .note.nv.cuinfo           --------------------------
	.section	.note.nv.cuinfo,"",@"SHT_NOTE"
	.sectionflags	@"SHF_NOTE_NV_CUINFO"
        /*0018*/ 	.short	0x0002
        /*001a*/ 	.short	0x0064
        /*001c*/ 	.short	0x0082
	.zero		2


//--------------------- .nv.info                  --------------------------
	.section	.nv.info,"",@"SHT_CUDA_INFO"
	.align	4


	//----- nvinfo : EIATTR_REGCOUNT
	.align		4
        /*0000*/ 	.byte	0x04, 0x2f
        /*0002*/ 	.short	(.L_1 - .L_0)
	.align		4
.L_0:
        /*0004*/ 	.word	index@(_Z6matmulPiS_S_)
        /*0008*/ 	.word	0x0000001e


	//----- nvinfo : EIATTR_FRAME_SIZE
	.align		4
.L_1:
        /*000c*/ 	.byte	0x04, 0x11
        /*000e*/ 	.short	(.L_3 - .L_2)
	.align		4
.L_2:
        /*0010*/ 	.word	index@(_Z6matmulPiS_S_)
        /*0014*/ 	.word	0x00000000


	//----- nvinfo : EIATTR_MIN_STACK_SIZE
	.align		4
.L_3:
        /*0018*/ 	.byte	0x04, 0x12
        /*001a*/ 	.short	(.L_5 - .L_4)
	.align		4
.L_4:
        /*001c*/ 	.word	index@(_Z6matmulPiS_S_)
        /*0020*/ 	.word	0x00000000
.L_5:


//--------------------- .nv.compat                --------------------------
	.section	.nv.compat,"",@"SHT_CUDA_COMPAT_INFO"
	.align	4
        /*0000*/ 	.byte	0x02, 0x09, 0x00, 0x00, 0x02, 0x02, 0x01, 0x00, 0x02, 0x05, 0x05, 0x00, 0x03, 0x07, 0x01, 0x01
        /*0010*/ 	.byte	0x02, 0x03, 0x00, 0x00, 0x02, 0x06, 0x01, 0x00, 0x04, 0x0b, 0x08, 0x00, 0x09, 0x00, 0x00, 0x00
        /*0020*/ 	.byte	0x00, 0x00, 0x00, 0x00


//--------------------- .nv.info._Z6matmulPiS_S_  --------------------------
	.section	.nv.info._Z6matmulPiS_S_,"",@"SHT_CUDA_INFO"
	.sectionflags	@""
	.align	4


	//----- nvinfo : EIATTR_CUDA_API_VERSION
	.align		4
        /*0000*/ 	.byte	0x04, 0x37
        /*0002*/ 	.short	(.L_7 - .L_6)
.L_6:
        /*0004*/ 	.word	0x00000082


	//----- nvinfo : EIATTR_KPARAM_INFO
	.align		4
.L_7:
        /*0008*/ 	.byte	0x04, 0x17
        /*000a*/ 	.short	(.L_9 - .L_8)
.L_8:
        /*000c*/ 	.word	0x00000000
        /*0010*/ 	.short	0x0002
        /*0012*/ 	.short	0x0010
        /*0014*/ 	.byte	0x00, 0xf5, 0x21, 0x00


	//----- nvinfo : EIATTR_KPARAM_INFO
	.align		4
.L_9:
        /*0018*/ 	.byte	0x04, 0x17
        /*001a*/ 	.short	(.L_11 - .L_10)
.L_10:
        /*001c*/ 	.word	0x00000000
        /*0020*/ 	.short	0x0001
        /*0022*/ 	.short	0x0008
        /*0024*/ 	.byte	0x00, 0xf5, 0x21, 0x00


	//----- nvinfo : EIATTR_KPARAM_INFO
	.align		4
.L_11:
        /*0028*/ 	.byte	0x04, 0x17
        /*002a*/ 	.short	(.L_13 - .L_12)
.L_12:
        /*002c*/ 	.word	0x00000000
        /*0030*/ 	.short	0x0000
        /*0032*/ 	.short	0x0000
        /*0034*/ 	.byte	0x00, 0xf5, 0x21, 0x00


	//----- nvinfo : EIATTR_SPARSE_MMA_MASK
	.align		4
.L_13:
        /*0038*/ 	.byte	0x03, 0x50
        /*003a*/ 	.short	0x0000


	//----- nvinfo : EIATTR_MAXREG_COUNT
	.align		4
        /*003c*/ 	.byte	0x03, 0x1b
        /*003e*/ 	.short	0x00ff


	//----- nvinfo : EIATTR_MERCURY_ISA_VERSION
	.align		4
        /*0040*/ 	.byte	0x03, 0x5f
        /*0042*/ 	.short	0x0101


	//----- nvinfo : EIATTR_VRC_CTA_INIT_COUNT
	.align		4
        /*0044*/ 	.byte	0x02, 0x4a
	.zero		1
	.zero		1


	//----- nvinfo : EIATTR_EXIT_INSTR_OFFSETS
	.align		4
        /*0048*/ 	.byte	0x04, 0x1c
        /*004a*/ 	.short	(.L_15 - .L_14)


	//   ....[0]....
.L_14:
        /*004c*/ 	.word	0x00000060


	//   ....[1]....
        /*0050*/ 	.word	0x00000580


	//----- nvinfo : EIATTR_CBANK_PARAM_SIZE
	.align		4
.L_15:
        /*0054*/ 	.byte	0x03, 0x19
        /*0056*/ 	.short	0x0018


	//----- nvinfo : EIATTR_PARAM_CBANK
	.align		4
        /*0058*/ 	.byte	0x04, 0x0a
        /*005a*/ 	.short	(.L_17 - .L_16)
	.align		4
.L_16:
        /*005c*/ 	.word	index@(.nv.constant0._Z6matmulPiS_S_)
        /*0060*/ 	.short	0x0380
        /*0062*/ 	.short	0x0018


	//----- nvinfo : EIATTR_SW_WAR
	.align		4
.L_17:
        /*0064*/ 	.byte	0x04, 0x36
        /*0066*/ 	.short	(.L_19 - .L_18)
.L_18:
        /*0068*/ 	.word	0x00000008
.L_19:


//--------------------- .nv.callgraph             --------------------------
	.section	.nv.callgraph,"",@"SHT_CUDA_CALLGRAPH"
	.align	4
	.sectionentsize	8
	.align		4
        /*0000*/ 	.word	0x00000000
	.align		4
        /*0004*/ 	.word	0xffffffff
	.align		4
        /*0008*/ 	.word	0x00000000
	.align		4
        /*000c*/ 	.word	0xfffffffe
	.align		4
        /*0010*/ 	.word	0x00000000
	.align		4
        /*0014*/ 	.word	0xfffffffd
	.align		4
        /*0018*/ 	.word	0x00000000
	.align		4
        /*001c*/ 	.word	0xfffffffc


//--------------------- .text._Z6matmulPiS_S_     --------------------------
	.section	.text._Z6matmulPiS_S_,"ax",@progbits
	.align	128
        .global         _Z6matmulPiS_S_
        .type           _Z6matmulPiS_S_,@function
        .size           _Z6matmulPiS_S_,(.L_x_3 - _Z6matmulPiS_S_)
        .other          _Z6matmulPiS_S_,@"STO_CUDA_ENTRY STV_DEFAULT"
_Z6matmulPiS_S_:
.text._Z6matmulPiS_S_:
[----:B------:R-:W-:Y:S01]  /*0000*/  LDC R1, c[0x0][0x37c] ;  /* 0x0000df00ff017b82 */ /* 0x000fe20000000800 */
[----:B------:R-:W0:Y:S07]  /*0010*/  S2R R3, SR_TID.X ;  /* 0x0000000000037919 */ /* 0x000e2e0000002100 */
[----:B------:R-:W0:Y:S08]  /*0020*/  S2UR UR4, SR_CTAID.X ;  /* 0x00000000000479c3 */ /* 0x000e300000002500 */
[----:B------:R-:W0:Y:S02]  /*0030*/  LDC R0, c[0x0][0x360] ;  /* 0x0000d800ff007b82 */ /* 0x000e240000000800 */
[----:B0-----:R-:W-:-:S05]  /*0040*/  IMAD R0, R0, UR4, R3 ;  /* 0x0000000400007c24 */ /* 0x001fca000f8e0203 */
[----:B------:R-:W-:-:S13]  /*0050*/  ISETP.GT.AND P0, PT, R0, 0xfff, PT ;  /* 0x00000fff0000780c */ /* 0x000fda0003f04270 */
[----:B------:R-:W-:Y:S05]  /*0060*/  @P0 EXIT ;  /* 0x000000000000094d */ /* 0x000fea0003800000 */
[----:B------:R-:W0:Y:S01]  /*0070*/  LDCU.128 UR4, c[0x0][0x380] ;  /* 0x00007000ff0477ac */ /* 0x000e220008000c00 */
[----:B------:R-:W-:Y:S01]  /*0080*/  SHF.L.U32 R0, R0, 0xc, RZ ;  /* 0x0000000c00007819 */ /* 0x000fe200000006ff */
[----:B------:R-:W1:Y:S01]  /*0090*/  LDCU.64 UR12, c[0x0][0x358] ;  /* 0x00006b00ff0c77ac */ /* 0x000e620008000a00 */
[----:B0-----:R-:W-:Y:S02]  /*00a0*/  UIADD3 UR8, UP0, UPT, UR4, 0x20, URZ ;  /* 0x0000002004087890 */ /* 0x001fe4000ff1e0ff */
[----:B------:R-:W-:Y:S02]  /*00b0*/  UIADD3 UR6, UP1, UPT, UR6, 0x20000, URZ ;  /* 0x0002000006067890 */ /* 0x000fe4000ff3e0ff */
[----:B------:R-:W-:Y:S02]  /*00c0*/  UIADD3.X UR9, UPT, UPT, URZ, UR5, URZ, UP0, !UPT ;  /* 0x00000005ff097290 */ /* 0x000fe400087fe4ff */
[----:B------:R-:W-:Y:S01]  /*00d0*/  UIADD3.X UR7, UPT, UPT, URZ, UR7, URZ, UP1, !UPT ;  /* 0x00000007ff077290 */ /* 0x000fe20008ffe4ff */
[----:B-1----:R-:W-:-:S11]  /*00e0*/  UMOV UR4, URZ ;  /* 0x000000ff00047c82 */ /* 0x002fd60008000000 */
.L_x_1:
[----:B------:R-:W-:Y:S01]  /*00f0*/  UIMAD.WIDE.U32 UR10, UR4, 0x4, UR6 ;  /* 0x00000004040a78a5 */ /* 0x000fe2000f8e0006 */
[----:B0-----:R-:W-:Y:S01]  /*0100*/  HFMA2 R15, -RZ, RZ, 0, 0 ;  /* 0x00000000ff0f7431 */ /* 0x001fe200000001ff */
[----:B------:R-:W-:Y:S01]  /*0110*/  MOV R6, R0 ;  /* 0x0000000000067202 */ /* 0x000fe20000000f00 */
[----:B------:R-:W-:-:S03]  /*0120*/  UMOV UR5, URZ ;  /* 0x000000ff00057c82 */ /* 0x000fc60008000000 */
[----:B------:R-:W-:Y:S02]  /*0130*/  MOV R5, UR11 ;  /* 0x0000000b00057c02 */ /* 0x000fe40008000f00 */
[----:B------:R-:W-:Y:S02]  /*0140*/  MOV R3, UR11 ;  /* 0x0000000b00037c02 */ /* 0x000fe40008000f00 */
[----:B------:R-:W-:Y:S02]  /*0150*/  MOV R2, UR10 ;  /* 0x0000000a00027c02 */ /* 0x000fe40008000f00 */
[----:B------:R-:W-:Y:S02]  /*0160*/  MOV R4, UR10 ;  /* 0x0000000a00047c02 */ /* 0x000fe40008000f00 */
[----:B------:R-:W-:-:S07]  /*0170*/  MOV R3, R5 ;  /* 0x0000000500037202 */ /* 0x000fce0000000f00 */
.L_x_0:
[----:B------:R-:W-:Y:S01]  /*0180*/  MOV R4, UR8 ;  /* 0x0000000800047c02 */ /* 0x000fe20008000f00 */
[----:B------:R-:W2:Y:S01]  /*0190*/  LDG.E R17, desc[UR12][R2.64+-0x20000] ;  /* 0xfe00000c02117981 */ /* 0x000ea2000c1e1900 */
[----:B------:R-:W-:-:S03]  /*01a0*/  MOV R5, UR9 ;  /* 0x0000000900057c02 */ /* 0x000fc60008000f00 */
[----:B------:R-:W3:Y:S01]  /*01b0*/  LDG.E R26, desc[UR12][R2.64+-0x1c000] ;  /* 0xfe40000c021a7981 */ /* 0x000ee2000c1e1900 */
[----:B------:R-:W-:-:S03]  /*01c0*/  IMAD.WIDE R4, R6, 0x4, R4 ;  /* 0x0000000406047825 */ /* 0x000fc600078e0204 */
[----:B------:R-:W4:Y:S04]  /*01d0*/  LDG.E R19, desc[UR12][R2.64+-0x18000] ;  /* 0xfe80000c02137981 */ /* 0x000f28000c1e1900 */
[----:B------:R-:W2:Y:S04]  /*01e0*/  LDG.E R16, desc[UR12][R4.64+-0x20] ;  /* 0xffffe00c04107981 */ /* 0x000ea8000c1e1900 */
[----:B------:R-:W3:Y:S04]  /*01f0*/  LDG.E R25, desc[UR12][R4.64+-0x1c] ;  /* 0xffffe40c04197981 */ /* 0x000ee8000c1e1900 */
[----:B------:R-:W4:Y:S04]  /*0200*/  LDG.E R20, desc[UR12][R4.64+-0x18] ;  /* 0xffffe80c04147981 */ /* 0x000f28000c1e1900 */
[----:B------:R-:W5:Y:S04]  /*0210*/  LDG.E R22, desc[UR12][R2.64+-0x14000] ;  /* 0xfec0000c02167981 */ /* 0x000f68000c1e1900 */
        /* <DEDUP_REMOVED lines=11> */
[----:B------:R-:W5:Y:S01]  /*02d0*/  LDG.E R18, desc[UR12][R2.64+0x4000] ;  /* 0x0040000c02127981 */ /* 0x000f62000c1e1900 */
[----:B--2---:R-:W-:-:S03]  /*02e0*/  IMAD R16, R16, R17, R15 ;  /* 0x0000001110107224 */ /* 0x004fc600078e020f */
[----:B------:R-:W2:Y:S01]  /*02f0*/  LDG.E R17, desc[UR12][R4.64+0x4] ;  /* 0x0000040c04117981 */ /* 0x000ea2000c1e1900 */
[----:B---3--:R-:W-:-:S03]  /*0300*/  IMAD R25, R25, R26, R16 ;  /* 0x0000001a19197224 */ /* 0x008fc600078e0210 */
[----:B------:R-:W3:Y:S04]  /*0310*/  LDG.E R16, desc[UR12][R2.64+0x8000] ;  /* 0x0080000c02107981 */ /* 0x000ee8000c1e1900 */
[----:B------:R-:W3:Y:S01]  /*0320*/  LDG.E R15, desc[UR12][R4.64+0x8] ;  /* 0x0000080c040f7981 */ /* 0x000ee2000c1e1900 */
[----:B----4-:R-:W-:-:S03]  /*0330*/  IMAD R25, R20, R19, R25 ;  /* 0x0000001314197224 */ /* 0x010fc600078e0219 */
[----:B------:R-:W4:Y:S04]  /*0340*/  LDG.E R20, desc[UR12][R2.64+0xc000] ;  /* 0x00c0000c02147981 */ /* 0x000f28000c1e1900 */
[----:B------:R-:W4:Y:S01]  /*0350*/  LDG.E R19, desc[UR12][R4.64+0xc] ;  /* 0x00000c0c04137981 */ /* 0x000f22000c1e1900 */
[----:B-----5:R-:W-:-:S03]  /*0360*/  IMAD R25, R21, R22, R25 ;  /* 0x0000001615197224 */ /* 0x020fc600078e0219 */
[----:B------:R-:W5:Y:S04]  /*0370*/  LDG.E R22, desc[UR12][R2.64+0x10000] ;  /* 0x0100000c02167981 */ /* 0x000f68000c1e1900 */
[----:B------:R-:W5:Y:S01]  /*0380*/  LDG.E R21, desc[UR12][R4.64+0x10] ;  /* 0x0000100c04157981 */ /* 0x000f62000c1e1900 */
[----:B------:R-:W-:-:S03]  /*0390*/  IMAD R25, R24, R23, R25 ;  /* 0x0000001718197224 */ /* 0x000fc600078e0219 */
[----:B------:R-:W5:Y:S04]  /*03a0*/  LDG.E R24, desc[UR12][R2.64+0x14000] ;  /* 0x0140000c02187981 */ /* 0x000f68000c1e1900 */
[----:B------:R-:W5:Y:S01]  /*03b0*/  LDG.E R23, desc[UR12][R4.64+0x14] ;  /* 0x0000140c04177981 */ /* 0x000f62000c1e1900 */
[----:B------:R-:W-:-:S03]  /*03c0*/  IMAD R27, R13, R14, R25 ;  /* 0x0000000e0d1b7224 */ /* 0x000fc600078e0219 */
[----:B------:R-:W5:Y:S04]  /*03d0*/  LDG.E R13, desc[UR12][R2.64+0x18000] ;  /* 0x0180000c020d7981 */ /* 0x000f68000c1e1900 */
[----:B------:R-:W5:Y:S04]  /*03e0*/  LDG.E R14, desc[UR12][R4.64+0x18] ;  /* 0x0000180c040e7981 */ /* 0x000f68000c1e1900 */
[----:B------:R-:W5:Y:S04]  /*03f0*/  LDG.E R25, desc[UR12][R4.64+0x1c] ;  /* 0x00001c0c04197981 */ /* 0x000f68000c1e1900 */
[----:B------:R0:W5:Y:S01]  /*0400*/  LDG.E R26, desc[UR12][R2.64+0x1c000] ;  /* 0x01c0000c021a7981 */ /* 0x000162000c1e1900 */
[----:B------:R-:W-:-:S04]  /*0410*/  IMAD R7, R7, R8, R27 ;  /* 0x0000000807077224 */ /* 0x000fc800078e021b */
[----:B------:R-:W-:-:S04]  /*0420*/  IMAD R7, R12, R9, R7 ;  /* 0x000000090c077224 */ /* 0x000fc800078e0207 */
[----:B------:R-:W-:Y:S01]  /*0430*/  IMAD R7, R10, R11, R7 ;  /* 0x0000000b0a077224 */ /* 0x000fe200078e0207 */
[----:B------:R-:W-:-:S04]  /*0440*/  UIADD3 UR5, UPT, UPT, UR5, 0x10, URZ ;  /* 0x0000001005057890 */ /* 0x000fc8000fffe0ff */
[----:B------:R-:W-:Y:S01]  /*0450*/  UISETP.NE.AND UP0, UPT, UR5, 0x1000, UPT ;  /* 0x000010000500788c */ /* 0x000fe2000bf05270 */
[----:B0-----:R-:W-:Y:S02]  /*0460*/  IADD3 R2, P0, PT, R2, 0x40000, RZ ;  /* 0x0004000002027810 */ /* 0x001fe40007f1e0ff */
[----:B------:R-:W-:Y:S02]  /*0470*/  IADD3 R6, PT, PT, R6, 0x10, RZ ;  /* 0x0000001006067810 */ /* 0x000fe40007ffe0ff */
[----:B------:R-:W-:Y:S01]  /*0480*/  IADD3.X R3, PT, PT, RZ, R3, RZ, P0, !PT ;  /* 0x00000003ff037210 */ /* 0x000fe200007fe4ff */
[----:B--2---:R-:W-:-:S04]  /*0490*/  IMAD R7, R17, R18, R7 ;  /* 0x0000001211077224 */ /* 0x004fc800078e0207 */
[----:B---3--:R-:W-:-:S04]  /*04a0*/  IMAD R7, R15, R16, R7 ;  /* 0x000000100f077224 */ /* 0x008fc800078e0207 */
[----:B----4-:R-:W-:-:S04]  /*04b0*/  IMAD R7, R19, R20, R7 ;  /* 0x0000001413077224 */ /* 0x010fc800078e0207 */
[----:B-----5:R-:W-:-:S04]  /*04c0*/  IMAD R7, R21, R22, R7 ;  /* 0x0000001615077224 */ /* 0x020fc800078e0207 */
[----:B------:R-:W-:-:S04]  /*04d0*/  IMAD R7, R23, R24, R7 ;  /* 0x0000001817077224 */ /* 0x000fc800078e0207 */
[----:B------:R-:W-:-:S04]  /*04e0*/  IMAD R7, R14, R13, R7 ;  /* 0x0000000d0e077224 */ /* 0x000fc800078e0207 */
[----:B------:R-:W-:Y:S01]  /*04f0*/  IMAD R15, R25, R26, R7 ;  /* 0x0000001a190f7224 */ /* 0x000fe200078e0207 */
[----:B------:R-:W-:Y:S06]  /*0500*/  BRA.U UP0, `(.L_x_0) ;  /* 0xfffffffd001c7547 */ /* 0x000fec000b83ffff */
[----:B------:R-:W0:Y:S01]  /*0510*/  LDC.64 R2, c[0x0][0x390] ;  /* 0x0000e400ff027b82 */ /* 0x000e220000000a00 */
[----:B------:R-:W-:Y:S01]  /*0520*/  IADD3 R5, PT, PT, R0, UR4, RZ ;  /* 0x0000000400057c10 */ /* 0x000fe2000fffe0ff */
[----:B------:R-:W-:-:S04]  /*0530*/  UIADD3 UR4, UPT, UPT, UR4, 0x1, URZ ;  /* 0x0000000104047890 */ /* 0x000fc8000fffe0ff */
[----:B------:R-:W-:Y:S01]  /*0540*/  UISETP.NE.AND UP0, UPT, UR4, 0x1000, UPT ;  /* 0x000010000400788c */ /* 0x000fe2000bf05270 */
[----:B0-----:R-:W-:-:S05]  /*0550*/  IMAD.WIDE R2, R5, 0x4, R2 ;  /* 0x0000000405027825 */ /* 0x001fca00078e0202 */
[----:B------:R0:W-:Y:S03]  /*0560*/  STG.E desc[UR12][R2.64], R15 ;  /* 0x0000000f02007986 */ /* 0x0001e6000c10190c */
[----:B------:R-:W-:Y:S05]  /*0570*/  BRA.U UP0, `(.L_x_1) ;  /* 0xfffffff900dc7547 */ /* 0x000fea000b83ffff */
[----:B------:R-:W-:Y:S05]  /*0580*/  EXIT ;  /* 0x000000000000794d */ /* 0x000fea0003800000 */
.L_x_2:
[----:B------:R-:W-:-:S00]  /*0590*/  BRA `(.L_x_2) ;  /* 0xfffffffc00fc7947 */ /* 0x000fc0000383ffff */
[----:B------:R-:W-:-:S00]  /*05a0*/  NOP ;  /* 0x0000000000007918 */ /* 0x000fc00000000000 */
        /* <DEDUP_REMOVED lines=13> */
.L_x_3:


//--------------------- .nv.shared.reserved.0     --------------------------
	.section	.nv.shared.reserved.0,"aw",@nobits
	.weak		__nv_reservedSMEM_offset_0_alias
	.size		__nv_reservedSMEM_offset_0_alias, 0, 64
	.other		__nv_reservedSMEM_offset_0_alias,@"STO_CUDA_RESERVED_SHARED STV_DEFAULT"
__nv_reservedSMEM_offset_0_alias:
	.zero		0
	.zero		64


//--------------------- .nv.constant0._Z6matmulPiS_S_ --------------------------
	.section	.nv.constant0._Z6matmulPiS_S_,"a",@progbits
	.sectionflags	@""
	.align	4
.nv.constant0._Z6matmulPiS_S_:
	.zero		920


//--------------------- SYMBOLS --------------------------

	.type		.nv.reservedSmem.offset0,@object
	.size		.nv.reservedSmem.offset0,0x4
